//
// Generated by NVIDIA NVVM Compiler
//
// Compiler Build ID: CL-36424714
// Cuda compilation tools, release 13.0, V13.0.88
// Based on NVVM 20.0.0
//

.version 9.0
.target sm_100
.address_size 64

	// .globl	_Z19gemm_corner_turningPKfS0_Pfiii
// _ZZ19gemm_corner_turningPKfS0_PfiiiE2As has been demoted
// _ZZ19gemm_corner_turningPKfS0_PfiiiE2Bs has been demoted

.visible .entry _Z19gemm_corner_turningPKfS0_Pfiii(
	.param .u64 .ptr .align 1 _Z19gemm_corner_turningPKfS0_Pfiii_param_0,
	.param .u64 .ptr .align 1 _Z19gemm_corner_turningPKfS0_Pfiii_param_1,
	.param .u64 .ptr .align 1 _Z19gemm_corner_turningPKfS0_Pfiii_param_2,
	.param .u32 _Z19gemm_corner_turningPKfS0_Pfiii_param_3,
	.param .u32 _Z19gemm_corner_turningPKfS0_Pfiii_param_4,
	.param .u32 _Z19gemm_corner_turningPKfS0_Pfiii_param_5
)
{
	.reg .pred 	%p<26>;
	.reg .b32 	%r<56>;
	.reg .b32 	%f<181>;
	.reg .b64 	%rd<19>;
	// demoted variable
	.shared .align 4 .b8 _ZZ19gemm_corner_turningPKfS0_PfiiiE2As[1024];
	// demoted variable
	.shared .align 4 .b8 _ZZ19gemm_corner_turningPKfS0_PfiiiE2Bs[1088];
	ld.param.u64 	%rd5, [_Z19gemm_corner_turningPKfS0_Pfiii_param_0];
	ld.param.u64 	%rd6, [_Z19gemm_corner_turningPKfS0_Pfiii_param_1];
	ld.param.u64 	%rd4, [_Z19gemm_corner_turningPKfS0_Pfiii_param_2];
	ld.param.u32 	%r29, [_Z19gemm_corner_turningPKfS0_Pfiii_param_3];
	ld.param.u32 	%r30, [_Z19gemm_corner_turningPKfS0_Pfiii_param_4];
	ld.param.u32 	%r31, [_Z19gemm_corner_turningPKfS0_Pfiii_param_5];
	cvta.to.global.u64 	%rd1, %rd6;
	cvta.to.global.u64 	%rd2, %rd5;
	mov.u32 	%r1, %tid.x;
	mov.u32 	%r2, %tid.y;
	mov.u32 	%r32, %ctaid.y;
	shl.b32 	%r33, %r32, 4;
	add.s32 	%r3, %r33, %r2;
	mov.u32 	%r34, %ctaid.x;
	shl.b32 	%r4, %r34, 4;
	add.s32 	%r5, %r4, %r1;
	setp.lt.s32 	%p1, %r30, 1;
	mov.f32 	%f180, 0f00000000;
	@%p1 bra 	$L__BB0_19;
	add.s32 	%r6, %r30, 15;
	mul.lo.s32 	%r7, %r30, %r3;
	shl.b32 	%r36, %r2, 6;
	mov.u32 	%r37, _ZZ19gemm_corner_turningPKfS0_PfiiiE2As;
	add.s32 	%r8, %r37, %r36;
	shl.b32 	%r38, %r1, 2;
	add.s32 	%r9, %r8, %r38;
	add.s32 	%r10, %r4, %r2;
	mul.lo.s32 	%r11, %r30, %r10;
	mov.u32 	%r39, _ZZ19gemm_corner_turningPKfS0_PfiiiE2Bs;
	mad.lo.s32 	%r40, %r1, 68, %r39;
	shl.b32 	%r41, %r2, 2;
	add.s32 	%r12, %r40, %r41;
	shl.b32 	%r42, %r1, 6;
	sub.s32 	%r13, %r40, %r42;
	setp.lt.u32 	%p2, %r30, 17;
	mov.f32 	%f180, 0f00000000;
	mov.b32 	%r55, 0;
	@%p2 bra 	$L__BB0_13;
	shr.u32 	%r43, %r6, 4;
	and.b32  	%r44, %r43, 134217726;
	neg.s32 	%r54, %r44;
	add.s32 	%r52, %r1, %r7;
	add.s32 	%r51, %r1, %r11;
	mov.f32 	%f180, 0f00000000;
	mov.u32 	%r53, %r1;
$L__BB0_3:
	setp.ge.s32 	%p3, %r3, %r29;
	add.s32 	%r21, %r53, 16;
	setp.ge.s32 	%p4, %r53, %r30;
	mov.f32 	%f172, 0f00000000;
	or.pred  	%p5, %p3, %p4;
	@%p5 bra 	$L__BB0_5;
	mul.wide.u32 	%rd7, %r52, 4;
	add.s64 	%rd8, %rd2, %rd7;
	ld.global.nc.f32 	%f172, [%rd8];
$L__BB0_5:
	setp.ge.s32 	%p7, %r10, %r31;
	st.shared.f32 	[%r9], %f172;
	mul.wide.s32 	%rd9, %r51, 4;
	add.s64 	%rd3, %rd1, %rd9;
	mov.f32 	%f173, 0f00000000;
	or.pred  	%p8, %p7, %p4;
	@%p8 bra 	$L__BB0_7;
	ld.global.nc.f32 	%f173, [%rd3];
$L__BB0_7:
	st.shared.f32 	[%r12], %f173;
	bar.sync 	0;
	ld.shared.f32 	%f27, [%r8];
	ld.shared.f32 	%f28, [%r13];
	fma.rn.f32 	%f29, %f27, %f28, %f180;
	ld.shared.f32 	%f30, [%r8+4];
	ld.shared.f32 	%f31, [%r13+68];
	fma.rn.f32 	%f32, %f30, %f31, %f29;
	ld.shared.f32 	%f33, [%r8+8];
	ld.shared.f32 	%f34, [%r13+136];
	fma.rn.f32 	%f35, %f33, %f34, %f32;
	ld.shared.f32 	%f36, [%r8+12];
	ld.shared.f32 	%f37, [%r13+204];
	fma.rn.f32 	%f38, %f36, %f37, %f35;
	ld.shared.f32 	%f39, [%r8+16];
	ld.shared.f32 	%f40, [%r13+272];
	fma.rn.f32 	%f41, %f39, %f40, %f38;
	ld.shared.f32 	%f42, [%r8+20];
	ld.shared.f32 	%f43, [%r13+340];
	fma.rn.f32 	%f44, %f42, %f43, %f41;
	ld.shared.f32 	%f45, [%r8+24];
	ld.shared.f32 	%f46, [%r13+408];
	fma.rn.f32 	%f47, %f45, %f46, %f44;
	ld.shared.f32 	%f48, [%r8+28];
	ld.shared.f32 	%f49, [%r13+476];
	fma.rn.f32 	%f50, %f48, %f49, %f47;
	ld.shared.f32 	%f51, [%r8+32];
	ld.shared.f32 	%f52, [%r13+544];
	fma.rn.f32 	%f53, %f51, %f52, %f50;
	ld.shared.f32 	%f54, [%r8+36];
	ld.shared.f32 	%f55, [%r13+612];
	fma.rn.f32 	%f56, %f54, %f55, %f53;
	ld.shared.f32 	%f57, [%r8+40];
	ld.shared.f32 	%f58, [%r13+680];
	fma.rn.f32 	%f59, %f57, %f58, %f56;
	ld.shared.f32 	%f60, [%r8+44];
	ld.shared.f32 	%f61, [%r13+748];
	fma.rn.f32 	%f62, %f60, %f61, %f59;
	ld.shared.f32 	%f63, [%r8+48];
	ld.shared.f32 	%f64, [%r13+816];
	fma.rn.f32 	%f65, %f63, %f64, %f62;
	ld.shared.f32 	%f66, [%r8+52];
	ld.shared.f32 	%f67, [%r13+884];
	fma.rn.f32 	%f68, %f66, %f67, %f65;
	ld.shared.f32 	%f69, [%r8+56];
	ld.shared.f32 	%f70, [%r13+952];
	fma.rn.f32 	%f71, %f69, %f70, %f68;
	ld.shared.f32 	%f72, [%r8+60];
	ld.shared.f32 	%f73, [%r13+1020];
	fma.rn.f32 	%f6, %f72, %f73, %f71;
	bar.sync 	0;
	setp.ge.s32 	%p10, %r21, %r30;
	mov.f32 	%f174, 0f00000000;
	or.pred  	%p11, %p3, %p10;
	@%p11 bra 	$L__BB0_9;
	add.s32 	%r45, %r52, 16;
	mul.wide.u32 	%rd10, %r45, 4;
	add.s64 	%rd11, %rd2, %rd10;
	ld.global.nc.f32 	%f174, [%rd11];
$L__BB0_9:
	st.shared.f32 	[%r9], %f174;
	mov.f32 	%f175, 0f00000000;
	or.pred  	%p14, %p7, %p10;
	@%p14 bra 	$L__BB0_11;
	ld.global.nc.f32 	%f175, [%rd3+64];
$L__BB0_11:
	st.shared.f32 	[%r12], %f175;
	bar.sync 	0;
	ld.shared.f32 	%f75, [%r8];
	ld.shared.f32 	%f76, [%r13];
	fma.rn.f32 	%f77, %f75, %f76, %f6;
	ld.shared.f32 	%f78, [%r8+4];
	ld.shared.f32 	%f79, [%r13+68];
	fma.rn.f32 	%f80, %f78, %f79, %f77;
	ld.shared.f32 	%f81, [%r8+8];
	ld.shared.f32 	%f82, [%r13+136];
	fma.rn.f32 	%f83, %f81, %f82, %f80;
	ld.shared.f32 	%f84, [%r8+12];
	ld.shared.f32 	%f85, [%r13+204];
	fma.rn.f32 	%f86, %f84, %f85, %f83;
	ld.shared.f32 	%f87, [%r8+16];
	ld.shared.f32 	%f88, [%r13+272];
	fma.rn.f32 	%f89, %f87, %f88, %f86;
	ld.shared.f32 	%f90, [%r8+20];
	ld.shared.f32 	%f91, [%r13+340];
	fma.rn.f32 	%f92, %f90, %f91, %f89;
	ld.shared.f32 	%f93, [%r8+24];
	ld.shared.f32 	%f94, [%r13+408];
	fma.rn.f32 	%f95, %f93, %f94, %f92;
	ld.shared.f32 	%f96, [%r8+28];
	ld.shared.f32 	%f97, [%r13+476];
	fma.rn.f32 	%f98, %f96, %f97, %f95;
	ld.shared.f32 	%f99, [%r8+32];
	ld.shared.f32 	%f100, [%r13+544];
	fma.rn.f32 	%f101, %f99, %f100, %f98;
	ld.shared.f32 	%f102, [%r8+36];
	ld.shared.f32 	%f103, [%r13+612];
	fma.rn.f32 	%f104, %f102, %f103, %f101;
	ld.shared.f32 	%f105, [%r8+40];
	ld.shared.f32 	%f106, [%r13+680];
	fma.rn.f32 	%f107, %f105, %f106, %f104;
	ld.shared.f32 	%f108, [%r8+44];
	ld.shared.f32 	%f109, [%r13+748];
	fma.rn.f32 	%f110, %f108, %f109, %f107;
	ld.shared.f32 	%f111, [%r8+48];
	ld.shared.f32 	%f112, [%r13+816];
	fma.rn.f32 	%f113, %f111, %f112, %f110;
	ld.shared.f32 	%f114, [%r8+52];
	ld.shared.f32 	%f115, [%r13+884];
	fma.rn.f32 	%f116, %f114, %f115, %f113;
	ld.shared.f32 	%f117, [%r8+56];
	ld.shared.f32 	%f118, [%r13+952];
	fma.rn.f32 	%f119, %f117, %f118, %f116;
	ld.shared.f32 	%f120, [%r8+60];
	ld.shared.f32 	%f121, [%r13+1020];
	fma.rn.f32 	%f180, %f120, %f121, %f119;
	bar.sync 	0;
	add.s32 	%r54, %r54, 2;
	add.s32 	%r53, %r53, 32;
	add.s32 	%r52, %r52, 32;
	add.s32 	%r51, %r51, 32;
	setp.ne.s32 	%p15, %r54, 0;
	@%p15 bra 	$L__BB0_3;
	and.b32  	%r55, %r6, 2147483616;
$L__BB0_13:
	and.b32  	%r46, %r6, 16;
	setp.eq.s32 	%p16, %r46, 0;
	@%p16 bra 	$L__BB0_19;
	setp.ge.s32 	%p17, %r3, %r29;
	add.s32 	%r47, %r55, %r1;
	setp.ge.s32 	%p18, %r47, %r30;
	mov.f32 	%f178, 0f00000000;
	or.pred  	%p19, %p17, %p18;
	@%p19 bra 	$L__BB0_16;
	add.s32 	%r48, %r47, %r7;
	mul.wide.u32 	%rd12, %r48, 4;
	add.s64 	%rd13, %rd2, %rd12;
	ld.global.nc.f32 	%f178, [%rd13];
$L__BB0_16:
	setp.ge.s32 	%p20, %r47, %r30;
	setp.ge.s32 	%p21, %r10, %r31;
	st.shared.f32 	[%r9], %f178;
	mov.f32 	%f179, 0f00000000;
	or.pred  	%p22, %p21, %p20;
	@%p22 bra 	$L__BB0_18;
	add.s32 	%r49, %r47, %r11;
	mul.wide.s32 	%rd14, %r49, 4;
	add.s64 	%rd15, %rd1, %rd14;
	ld.global.nc.f32 	%f179, [%rd15];
$L__BB0_18:
	st.shared.f32 	[%r12], %f179;
	bar.sync 	0;
	ld.shared.f32 	%f124, [%r8];
	ld.shared.f32 	%f125, [%r13];
	fma.rn.f32 	%f126, %f124, %f125, %f180;
	ld.shared.f32 	%f127, [%r8+4];
	ld.shared.f32 	%f128, [%r13+68];
	fma.rn.f32 	%f129, %f127, %f128, %f126;
	ld.shared.f32 	%f130, [%r8+8];
	ld.shared.f32 	%f131, [%r13+136];
	fma.rn.f32 	%f132, %f130, %f131, %f129;
	ld.shared.f32 	%f133, [%r8+12];
	ld.shared.f32 	%f134, [%r13+204];
	fma.rn.f32 	%f135, %f133, %f134, %f132;
	ld.shared.f32 	%f136, [%r8+16];
	ld.shared.f32 	%f137, [%r13+272];
	fma.rn.f32 	%f138, %f136, %f137, %f135;
	ld.shared.f32 	%f139, [%r8+20];
	ld.shared.f32 	%f140, [%r13+340];
	fma.rn.f32 	%f141, %f139, %f140, %f138;
	ld.shared.f32 	%f142, [%r8+24];
	ld.shared.f32 	%f143, [%r13+408];
	fma.rn.f32 	%f144, %f142, %f143, %f141;
	ld.shared.f32 	%f145, [%r8+28];
	ld.shared.f32 	%f146, [%r13+476];
	fma.rn.f32 	%f147, %f145, %f146, %f144;
	ld.shared.f32 	%f148, [%r8+32];
	ld.shared.f32 	%f149, [%r13+544];
	fma.rn.f32 	%f150, %f148, %f149, %f147;
	ld.shared.f32 	%f151, [%r8+36];
	ld.shared.f32 	%f152, [%r13+612];
	fma.rn.f32 	%f153, %f151, %f152, %f150;
	ld.shared.f32 	%f154, [%r8+40];
	ld.shared.f32 	%f155, [%r13+680];
	fma.rn.f32 	%f156, %f154, %f155, %f153;
	ld.shared.f32 	%f157, [%r8+44];
	ld.shared.f32 	%f158, [%r13+748];
	fma.rn.f32 	%f159, %f157, %f158, %f156;
	ld.shared.f32 	%f160, [%r8+48];
	ld.shared.f32 	%f161, [%r13+816];
	fma.rn.f32 	%f162, %f160, %f161, %f159;
	ld.shared.f32 	%f163, [%r8+52];
	ld.shared.f32 	%f164, [%r13+884];
	fma.rn.f32 	%f165, %f163, %f164, %f162;
	ld.shared.f32 	%f166, [%r8+56];
	ld.shared.f32 	%f167, [%r13+952];
	fma.rn.f32 	%f168, %f166, %f167, %f165;
	ld.shared.f32 	%f169, [%r8+60];
	ld.shared.f32 	%f170, [%r13+1020];
	fma.rn.f32 	%f180, %f169, %f170, %f168;
	bar.sync 	0;
$L__BB0_19:
	setp.ge.s32 	%p23, %r3, %r29;
	setp.ge.s32 	%p24, %r5, %r31;
	or.pred  	%p25, %p23, %p24;
	@%p25 bra 	$L__BB0_21;
	mad.lo.s32 	%r50, %r31, %r3, %r5;
	cvta.to.global.u64 	%rd16, %rd4;
	mul.wide.s32 	%rd17, %r50, 4;
	add.s64 	%rd18, %rd16, %rd17;
	st.global.f32 	[%rd18], %f180;
$L__BB0_21:
	ret;

}


// ===== COMPILED SASS (sm_100) =====

	.target	sm_100

	.elftype	@"ET_EXEC"


//--------------------- .note.nv.tkinfo           --------------------------
	.section	.note.nv.tkinfo,"",@"SHT_NOTE"
	.sectionflags	@"SHF_NOTE_NV_TKINFO"
	.tkinfo
        /*0018*/ 	.word	0x00000002
        /*0030*/ 	.string	""
        /*0030*/ 	.string	"ptxas"
        /*0030*/ 	.string	"Cuda compilation tools, release 13.0, V13.0.88"
        /*0030*/ 	.string	"Build cuda_13.0.r13.0/compiler.36424714_0"
        /*0030*/ 	.string	"-arch sm_100 -m 64 "



//--------------------- .note.nv.cuinfo           --------------------------
	.section	.note.nv.cuinfo,"",@"SHT_NOTE"
	.sectionflags	@"SHF_NOTE_NV_CUINFO"
        /*0018*/ 	.short	0x0002
        /*001a*/ 	.short	0x0064
        /*001c*/ 	.short	0x0082
	.zero		2


//--------------------- .nv.info                  --------------------------
	.section	.nv.info,"",@"SHT_CUDA_INFO"
	.align	4


	//----- nvinfo : EIATTR_REGCOUNT
	.align		4
        /*0000*/ 	.byte	0x04, 0x2f
        /*0002*/ 	.short	(.L_1 - .L_0)
	.align		4
.L_0:
        /*0004*/ 	.word	index@(_Z19gemm_corner_turningPKfS0_Pfiii)
        /*0008*/ 	.word	0x00000020


	//----- nvinfo : EIATTR_FRAME_SIZE
	.align		4
.L_1:
        /*000c*/ 	.byte	0x04, 0x11
        /*000e*/ 	.short	(.L_3 - .L_2)
	.align		4
.L_2:
        /*0010*/ 	.word	index@(_Z19gemm_corner_turningPKfS0_Pfiii)
        /*0014*/ 	.word	0x00000000


	//----- nvinfo : EIATTR_MIN_STACK_SIZE
	.align		4
.L_3:
        /*0018*/ 	.byte	0x04, 0x12
        /*001a*/ 	.short	(.L_5 - .L_4)
	.align		4
.L_4:
        /*001c*/ 	.word	index@(_Z19gemm_corner_turningPKfS0_Pfiii)
        /*0020*/ 	.word	0x00000000
.L_5:


//--------------------- .nv.compat                --------------------------
	.section	.nv.compat,"",@"SHT_CUDA_COMPAT_INFO"
	.align	4
        /*0000*/ 	.byte	0x02, 0x09, 0x00, 0x00, 0x02, 0x02, 0x01, 0x00, 0x02, 0x05, 0x05, 0x00, 0x03, 0x07, 0x01, 0x01
        /*0010*/ 	.byte	0x02, 0x03, 0x00, 0x00, 0x02, 0x06, 0x01, 0x00, 0x04, 0x0b, 0x08, 0x00, 0x09, 0x00, 0x00, 0x00
        /*0020*/ 	.byte	0x00, 0x00, 0x00, 0x00


//--------------------- .nv.info._Z19gemm_corner_turningPKfS0_Pfiii --------------------------
	.section	.nv.info._Z19gemm_corner_turningPKfS0_Pfiii,"",@"SHT_CUDA_INFO"
	.sectionflags	@""
	.align	4


	//----- nvinfo : EIATTR_CUDA_API_VERSION
	.align		4
        /*0000*/ 	.byte	0x04, 0x37
        /*0002*/ 	.short	(.L_7 - .L_6)
.L_6:
        /*0004*/ 	.word	0x00000082


	//----- nvinfo : EIATTR_KPARAM_INFO
	.align		4
.L_7:
        /*0008*/ 	.byte	0x04, 0x17
        /*000a*/ 	.short	(.L_9 - .L_8)
.L_8:
        /*000c*/ 	.word	0x00000000
        /*0010*/ 	.short	0x0005
        /*0012*/ 	.short	0x0020
        /*0014*/ 	.byte	0x00, 0xf0, 0x11, 0x00


	//----- nvinfo : EIATTR_KPARAM_INFO
	.align		4
.L_9:
        /*0018*/ 	.byte	0x04, 0x17
        /*001a*/ 	.short	(.L_11 - .L_10)
.L_10:
        /*001c*/ 	.word	0x00000000
        /*0020*/ 	.short	0x0004
        /*0022*/ 	.short	0x001c
        /*0024*/ 	.byte	0x00, 0xf0, 0x11, 0x00


	//----- nvinfo : EIATTR_KPARAM_INFO
	.align		4
.L_11:
        /*0028*/ 	.byte	0x04, 0x17
        /*002a*/ 	.short	(.L_13 - .L_12)
.L_12:
        /*002c*/ 	.word	0x00000000
        /*0030*/ 	.short	0x0003
        /*0032*/ 	.short	0x0018
        /*0034*/ 	.byte	0x00, 0xf0, 0x11, 0x00


	//----- nvinfo : EIATTR_KPARAM_INFO
	.align		4
.L_13:
        /*0038*/ 	.byte	0x04, 0x17
        /*003a*/ 	.short	(.L_15 - .L_14)
.L_14:
        /*003c*/ 	.word	0x00000000
        /*0040*/ 	.short	0x0002
        /*0042*/ 	.short	0x0010
        /*0044*/ 	.byte	0x00, 0xf5, 0x21, 0x00


	//----- nvinfo : EIATTR_KPARAM_INFO
	.align		4
.L_15:
        /*0048*/ 	.byte	0x04, 0x17
        /*004a*/ 	.short	(.L_17 - .L_16)
.L_16:
        /*004c*/ 	.word	0x00000000
        /*0050*/ 	.short	0x0001
        /*0052*/ 	.short	0x0008
        /*0054*/ 	.byte	0x00, 0xf5, 0x21, 0x00


	//----- nvinfo : EIATTR_KPARAM_INFO
	.align		4
.L_17:
        /*0058*/ 	.byte	0x04, 0x17
        /*005a*/ 	.short	(.L_19 - .L_18)
.L_18:
        /*005c*/ 	.word	0x00000000
        /*0060*/ 	.short	0x0000
        /*0062*/ 	.short	0x0000
        /*0064*/ 	.byte	0x00, 0xf5, 0x21, 0x00


	//----- nvinfo : EIATTR_SPARSE_MMA_MASK
	.align		4
.L_19:
        /*0068*/ 	.byte	0x03, 0x50
        /*006a*/ 	.short	0x0000


	//----- nvinfo : EIATTR_MAXREG_COUNT
	.align		4
        /*006c*/ 	.byte	0x03, 0x1b
        /*006e*/ 	.short	0x00ff


	//----- nvinfo : EIATTR_NUM_BARRIERS
	.align		4
        /*0070*/ 	.byte	0x02, 0x4c
        /*0072*/ 	.byte	0x01
	.zero		1


	//----- nvinfo : EIATTR_MERCURY_ISA_VERSION
	.align		4
        /*0074*/ 	.byte	0x03, 0x5f
        /*0076*/ 	.short	0x0101


	//----- nvinfo : EIATTR_VRC_CTA_INIT_COUNT
	.align		4
        /*0078*/ 	.byte	0x02, 0x4a
	.zero		1
	.zero		1


	//----- nvinfo : EIATTR_EXIT_INSTR_OFFSETS
	.align		4
        /*007c*/ 	.byte	0x04, 0x1c
        /*007e*/ 	.short	(.L_21 - .L_20)


	//   ....[0]....
.L_20:
        /*0080*/ 	.word	0x00000d10


	//   ....[1]....
        /*0084*/ 	.word	0x00000d60


	//----- nvinfo : EIATTR_CBANK_PARAM_SIZE
	.align		4
.L_21:
        /*0088*/ 	.byte	0x03, 0x19
        /*008a*/ 	.short	0x0024


	//----- nvinfo : EIATTR_PARAM_CBANK
	.align		4
        /*008c*/ 	.byte	0x04, 0x0a
        /*008e*/ 	.short	(.L_23 - .L_22)
	.align		4
.L_22:
        /*0090*/ 	.word	index@(.nv.constant0._Z19gemm_corner_turningPKfS0_Pfiii)
        /*0094*/ 	.short	0x0380
        /*0096*/ 	.short	0x0024


	//----- nvinfo : EIATTR_SW_WAR
	.align		4
.L_23:
        /*0098*/ 	.byte	0x04, 0x36
        /*009a*/ 	.short	(.L_25 - .L_24)
.L_24:
        /*009c*/ 	.word	0x00000008
.L_25:


//--------------------- .nv.callgraph             --------------------------
	.section	.nv.callgraph,"",@"SHT_CUDA_CALLGRAPH"
	.align	4
	.sectionentsize	8
	.align		4
        /*0000*/ 	.word	0x00000000
	.align		4
        /*0004*/ 	.word	0xffffffff
	.align		4
        /*0008*/ 	.word	0x00000000
	.align		4
        /*000c*/ 	.word	0xfffffffe
	.align		4
        /*0010*/ 	.word	0x00000000
	.align		4
        /*0014*/ 	.word	0xfffffffd
	.align		4
        /*0018*/ 	.word	0x00000000
	.align		4
        /*001c*/ 	.word	0xfffffffc


//--------------------- .text._Z19gemm_corner_turningPKfS0_Pfiii --------------------------
	.section	.text._Z19gemm_corner_turningPKfS0_Pfiii,"ax",@progbits
	.align	128
        .global         _Z19gemm_corner_turningPKfS0_Pfiii
        .type           _Z19gemm_corner_turningPKfS0_Pfiii,@function
        .size           _Z19gemm_corner_turningPKfS0_Pfiii,(.L_x_4 - _Z19gemm_corner_turningPKfS0_Pfiii)
        .other          _Z19gemm_corner_turningPKfS0_Pfiii,@"STO_CUDA_ENTRY STV_DEFAULT"
_Z19gemm_corner_turningPKfS0_Pfiii:
.text._Z19gemm_corner_turningPKfS0_Pfiii:
[----:B------:R-:W-:Y:S01]  /*0000*/  LDC R1, c[0x0][0x37c] ;  /* 0x0000df00ff017b82 */ /* 0x000fe20000000800 */
[----:B------:R-:W0:Y:S01]  /*0010*/  S2R R17, SR_TID.Y ;  /* 0x0000000000117919 */ /* 0x000e220000002200 */
[----:B------:R-:W1:Y:S01]  /*0020*/  LDCU UR5, c[0x0][0x39c] ;  /* 0x00007380ff0577ac */ /* 0x000e620008000800 */
[----:B------:R-:W-:Y:S01]  /*0030*/  HFMA2 R21, -RZ, RZ, 0, 0 ;  /* 0x00000000ff157431 */ /* 0x000fe200000001ff */
[----:B------:R-:W0:Y:S01]  /*0040*/  S2R R0, SR_CTAID.Y ;  /* 0x0000000000007919 */ /* 0x000e220000002600 */
[----:B------:R-:W2:Y:S01]  /*0050*/  LDCU.64 UR8, c[0x0][0x358] ;  /* 0x00006b00ff0877ac */ /* 0x000ea20008000a00 */
[----:B------:R-:W3:Y:S01]  /*0060*/  S2R R13, SR_TID.X ;  /* 0x00000000000d7919 */ /* 0x000ee20000002100 */
[----:B------:R-:W3:Y:S01]  /*0070*/  S2R R18, SR_CTAID.X ;  /* 0x0000000000127919 */ /* 0x000ee20000002500 */
[----:B-1----:R-:W-:Y:S01]  /*0080*/  UISETP.GE.AND UP0, UPT, UR5, 0x1, UPT ;  /* 0x000000010500788c */ /* 0x002fe2000bf06270 */
[----:B0-----:R-:W-:Y:S02]  /*0090*/  LEA R0, R0, R17, 0x4 ;  /* 0x0000001100007211 */ /* 0x001fe400078e20ff */
[----:B---3--:R-:W-:-:S06]  /*00a0*/  LEA R3, R18, R13, 0x4 ;  /* 0x0000000d12037211 */ /* 0x008fcc00078e20ff */
[----:B--2---:R-:W-:Y:S05]  /*00b0*/  BRA.U !UP0, `(.L_x_0) ;  /* 0x0000000d08047547 */ /* 0x004fea000b800000 */
[----:B------:R-:W0:Y:S01]  /*00c0*/  S2R R5, SR_CgaCtaId ;  /* 0x0000000000057919 */ /* 0x000e220000008800 */
[----:B------:R-:W-:Y:S01]  /*00d0*/  MOV R2, 0x400 ;  /* 0x0000040000027802 */ /* 0x000fe20000000f00 */
[----:B------:R-:W-:Y:S01]  /*00e0*/  UISETP.GE.U32.AND UP0, UPT, UR5, 0x11, UPT ;  /* 0x000000110500788c */ /* 0x000fe2000bf06070 */
[----:B------:R-:W-:Y:S01]  /*00f0*/  LEA R18, R18, R17, 0x4 ;  /* 0x0000001112127211 */ /* 0x000fe200078e20ff */
[----:B------:R-:W-:Y:S01]  /*0100*/  UIADD3 UR6, UPT, UPT, UR5, 0xf, URZ ;  /* 0x0000000f05067890 */ /* 0x000fe2000fffe0ff */
[----:B------:R-:W-:Y:S01]  /*0110*/  IADD3 R4, PT, PT, R2, 0x400, RZ ;  /* 0x0000040002047810 */ /* 0x000fe20007ffe0ff */
[----:B------:R-:W-:Y:S01]  /*0120*/  UMOV UR4, URZ ;  /* 0x000000ff00047c82 */ /* 0x000fe20008000000 */
[----:B------:R-:W-:Y:S02]  /*0130*/  MOV R21, RZ ;  /* 0x000000ff00157202 */ /* 0x000fe40000000f00 */
[C---:B0-----:R-:W-:Y:S02]  /*0140*/  LEA R4, R5.reuse, R4, 0x18 ;  /* 0x0000000405047211 */ /* 0x041fe400078ec0ff */
[----:B------:R-:W-:-:S03]  /*0150*/  LEA R2, R5, R2, 0x18 ;  /* 0x0000000205027211 */ /* 0x000fc600078ec0ff */
[----:B------:R-:W-:Y:S01]  /*0160*/  IMAD R4, R13, 0x44, R4 ;  /* 0x000000440d047824 */ /* 0x000fe200078e0204 */
[----:B------:R-:W-:-:S03]  /*0170*/  LEA R2, R17, R2, 0x6 ;  /* 0x0000000211027211 */ /* 0x000fc600078e30ff */
[C---:B------:R-:W-:Y:S01]  /*0180*/  IMAD R16, R13.reuse, -0x40, R4 ;  /* 0xffffffc00d107824 */ /* 0x040fe200078e0204 */
[----:B------:R-:W-:Y:S02]  /*0190*/  LEA R19, R13, R2, 0x2 ;  /* 0x000000020d137211 */ /* 0x000fe400078e10ff */
[----:B------:R-:W-:Y:S01]  /*01a0*/  LEA R17, R17, R4, 0x2 ;  /* 0x0000000411117211 */ /* 0x000fe200078e10ff */
[----:B------:R-:W-:Y:S06]  /*01b0*/  BRA.U !UP0, `(.L_x_1) ;  /* 0x0000000508dc7547 */ /* 0x000fec000b800000 */
[----:B------:R-:W0:Y:S01]  /*01c0*/  LDC.64 R24, c[0x0][0x388] ;  /* 0x0000e200ff187b82 */ /* 0x000e220000000a00 */
[----:B------:R-:W-:Y:S01]  /*01d0*/  USHF.R.U32.HI UR4, URZ, 0x4, UR6 ;  /* 0x00000004ff047899 */ /* 0x000fe20008011606 */
[--C-:B------:R-:W-:Y:S01]  /*01e0*/  IMAD R15, R0, UR5, R13.reuse ;  /* 0x00000005000f7c24 */ /* 0x100fe2000f8e020d */
[----:B------:R-:W-:Y:S01]  /*01f0*/  MOV R21, RZ ;  /* 0x000000ff00157202 */ /* 0x000fe20000000f00 */
[----:B------:R-:W-:Y:S01]  /*0200*/  IMAD R14, R18, UR5, R13 ;  /* 0x00000005120e7c24 */ /* 0x000fe2000f8e020d */
[----:B------:R-:W-:Y:S01]  /*0210*/  ULOP3.LUT UR4, UR4, 0x7fffffe, URZ, 0xc0, !UPT ;  /* 0x07fffffe04047892 */ /* 0x000fe2000f8ec0ff */
[----:B------:R-:W-:Y:S01]  /*0220*/  MOV R12, R13 ;  /* 0x0000000d000c7202 */ /* 0x000fe20000000f00 */
[----:B------:R-:W1:Y:S01]  /*0230*/  LDCU UR7, c[0x0][0x3a0] ;  /* 0x00007400ff0777ac */ /* 0x000e620008000800 */
[----:B------:R-:W2:Y:S01]  /*0240*/  LDCU.64 UR10, c[0x0][0x398] ;  /* 0x00007300ff0a77ac */ /* 0x000ea20008000a00 */
[----:B------:R-:W-:-:S12]  /*0250*/  UIADD3 UR4, UPT, UPT, -UR4, URZ, URZ ;  /* 0x000000ff04047290 */ /* 0x000fd8000fffe1ff */
.L_x_2:
[----:B--2---:R-:W-:Y:S01]  /*0260*/  UMOV UR5, UR11 ;  /* 0x0000000b00057c82 */ /* 0x004fe20008000000 */
[----:B------:R-:W-:Y:S01]  /*0270*/  HFMA2 R26, -RZ, RZ, 0, 0 ;  /* 0x00000000ff1a7431 */ /* 0x000fe200000001ff */
[----:B------:R-:W-:Y:S01]  /*0280*/  ISETP.GE.AND P0, PT, R12, UR5, PT ;  /* 0x000000050c007c0c */ /* 0x000fe2000bf06270 */
[----:B0-----:R-:W-:Y:S01]  /*0290*/  IMAD.WIDE R4, R14, 0x4, R24 ;  /* 0x000000040e047825 */ /* 0x001fe200078e0218 */
[----:B------:R-:W-:Y:S02]  /*02a0*/  MOV R28, RZ ;  /* 0x000000ff001c7202 */ /* 0x000fe40000000f00 */
[----:B------:R-:W-:Y:S02]  /*02b0*/  ISETP.GE.OR P1, PT, R0, UR10, P0 ;  /* 0x0000000a00007c0c */ /* 0x000fe40008726670 */
[----:B-1----:R-:W-:-:S11]  /*02c0*/  ISETP.GE.OR P0, PT, R18, UR7, P0 ;  /* 0x0000000712007c0c */ /* 0x002fd60008706670 */
[----:B------:R-:W0:Y:S02]  /*02d0*/  @!P1 LDC.64 R8, c[0x0][0x380] ;  /* 0x0000e000ff089b82 */ /* 0x000e240000000a00 */
[----:B------:R-:W2:Y:S01]  /*02e0*/  @!P0 LDG.E.CONSTANT R28, desc[UR8][R4.64] ;  /* 0x00000008041c8981 */ /* 0x000ea2000c1e9900 */
[----:B0-----:R-:W-:-:S05]  /*02f0*/  @!P1 IMAD.WIDE.U32 R8, R15, 0x4, R8 ;  /* 0x000000040f089825 */ /* 0x001fca00078e0008 */
[----:B------:R-:W3:Y:S01]  /*0300*/  @!P1 LDG.E.CONSTANT R26, desc[UR8][R8.64] ;  /* 0x00000008081a9981 */ /* 0x000ee2000c1e9900 */
[----:B------:R-:W-:-:S04]  /*0310*/  IADD3 R6, PT, PT, R12, 0x10, RZ ;  /* 0x000000100c067810 */ /* 0x000fc80007ffe0ff */
[----:B------:R-:W-:-:S04]  /*0320*/  ISETP.GE.AND P0, PT, R6, UR5, PT ;  /* 0x0000000506007c0c */ /* 0x000fc8000bf06270 */
[----:B------:R-:W-:-:S13]  /*0330*/  ISETP.GE.OR P1, PT, R0, UR10, P0 ;  /* 0x0000000a00007c0c */ /* 0x000fda0008726670 */
[----:B------:R-:W0:Y:S01]  /*0340*/  @!P1 LDC.64 R6, c[0x0][0x380] ;  /* 0x0000e000ff069b82 */ /* 0x000e220000000a00 */
[----:B------:R-:W-:Y:S01]  /*0350*/  ISETP.GE.OR P0, PT, R18, UR7, P0 ;  /* 0x0000000712007c0c */ /* 0x000fe20008706670 */
[----:B------:R-:W-:Y:S01]  /*0360*/  HFMA2 R20, -RZ, RZ, 0, 0 ;  /* 0x00000000ff147431 */ /* 0x000fe200000001ff */
[----:B------:R-:W-:Y:S02]  /*0370*/  @!P1 IADD3 R11, PT, PT, R15, 0x10, RZ ;  /* 0x000000100f0b9810 */ /* 0x000fe40007ffe0ff */
[----:B------:R-:W-:-:S09]  /*0380*/  MOV R22, RZ ;  /* 0x000000ff00167202 */ /* 0x000fd20000000f00 */
[----:B------:R-:W4:Y:S01]  /*0390*/  @!P0 LDG.E.CONSTANT R22, desc[UR8][R4.64+0x40] ;  /* 0x0000400804168981 */ /* 0x000f22000c1e9900 */
[----:B0-----:R-:W-:-:S05]  /*03a0*/  @!P1 IMAD.WIDE.U32 R6, R11, 0x4, R6 ;  /* 0x000000040b069825 */ /* 0x001fca00078e0006 */
[----:B------:R0:W5:Y:S04]  /*03b0*/  @!P1 LDG.E.CONSTANT R20, desc[UR8][R6.64] ;  /* 0x0000000806149981 */ /* 0x000168000c1e9900 */
[----:B---3--:R-:W-:Y:S04]  /*03c0*/  STS [R19], R26 ;  /* 0x0000001a13007388 */ /* 0x008fe80000000800 */
[----:B--2---:R-:W-:Y:S01]  /*03d0*/  STS [R17], R28 ;  /* 0x0000001c11007388 */ /* 0x004fe20000000800 */
[----:B------:R-:W-:Y:S06]  /*03e0*/  BAR.SYNC.DEFER_BLOCKING 0x0 ;  /* 0x0000000000007b1d */ /* 0x000fec0000010000 */
[----:B------:R-:W-:Y:S04]  /*03f0*/  LDS R23, [R16] ;  /* 0x0000000010177984 */ /* 0x000fe80000000800 */
[----:B------:R-:W1:Y:S04]  /*0400*/  LDS.128 R8, [R2] ;  /* 0x0000000002087984 */ /* 0x000e680000000c00 */
[----:B------:R-:W2:Y:S04]  /*0410*/  LDS R27, [R16+0x44] ;  /* 0x00004400101b7984 */ /* 0x000ea80000000800 */
[----:B------:R-:W3:Y:S04]  /*0420*/  LDS R29, [R16+0x88] ;  /* 0x00008800101d7984 */ /* 0x000ee80000000800 */
[----:B0-----:R-:W-:Y:S04]  /*0430*/  LDS.128 R4, [R2+0x10] ;  /* 0x0000100002047984 */ /* 0x001fe80000000c00 */
[----:B------:R-:W-:Y:S04]  /*0440*/  LDS R26, [R16+0x374] ;  /* 0x00037400101a7984 */ /* 0x000fe80000000800 */
[----:B------:R-:W-:Y:S01]  /*0450*/  LDS R28, [R16+0x3fc] ;  /* 0x0003fc00101c7984 */ /* 0x000fe20000000800 */
[----:B-1----:R-:W-:-:S03]  /*0460*/  FFMA R8, R8, R23, R21 ;  /* 0x0000001708087223 */ /* 0x002fc60000000015 */
[----:B------:R-:W0:Y:S01]  /*0470*/  LDS R21, [R16+0xcc] ;  /* 0x0000cc0010157984 */ /* 0x000e220000000800 */
[----:B--2---:R-:W-:-:S03]  /*0480*/  FFMA R9, R27, R9, R8 ;  /* 0x000000091b097223 */ /* 0x004fc60000000008 */
[----:B------:R-:W1:Y:S01]  /*0490*/  LDS R8, [R16+0x110] ;  /* 0x0001100010087984 */ /* 0x000e620000000800 */
[----:B---3--:R-:W-:-:S03]  /*04a0*/  FFMA R10, R29, R10, R9 ;  /* 0x0000000a1d0a7223 */ /* 0x008fc60000000009 */
[----:B------:R-:W2:Y:S01]  /*04b0*/  LDS R9, [R16+0x154] ;  /* 0x0001540010097984 */ /* 0x000ea20000000800 */
[----:B0-----:R-:W-:-:S03]  /*04c0*/  FFMA R11, R21, R11, R10 ;  /* 0x0000000b150b7223 */ /* 0x001fc6000000000a */
[----:B------:R-:W0:Y:S04]  /*04d0*/  LDS R10, [R16+0x198] ;  /* 0x00019800100a7984 */ /* 0x000e280000000800 */
[----:B------:R-:W3:Y:S01]  /*04e0*/  LDS R21, [R16+0x1dc] ;  /* 0x0001dc0010157984 */ /* 0x000ee20000000800 */
[----:B-1----:R-:W-:-:S04]  /*04f0*/  FFMA R4, R4, R8, R11 ;  /* 0x0000000804047223 */ /* 0x002fc8000000000b */
[----:B--2---:R-:W-:Y:S02]  /*0500*/  FFMA R5, R9, R5, R4 ;  /* 0x0000000509057223 */ /* 0x004fe40000000004 */
[----:B------:R-:W-:Y:S02]  /*0510*/  LDS R4, [R16+0x220] ;  /* 0x0002200010047984 */ /* 0x000fe40000000800 */
[----:B0-----:R-:W-:Y:S02]  /*0520*/  FFMA R6, R10, R6, R5 ;  /* 0x000000060a067223 */ /* 0x001fe40000000005 */
[----:B------:R-:W0:Y:S04]  /*0530*/  LDS.128 R8, [R2+0x20] ;  /* 0x0000200002087984 */ /* 0x000e280000000c00 */
[----:B------:R-:W1:Y:S01]  /*0540*/  LDS R5, [R16+0x264] ;  /* 0x0002640010057984 */ /* 0x000e620000000800 */
[----:B---3--:R-:W-:-:S03]  /*0550*/  FFMA R7, R21, R7, R6 ;  /* 0x0000000715077223 */ /* 0x008fc60000000006 */
[----:B------:R-:W2:Y:S04]  /*0560*/  LDS R6, [R16+0x2a8] ;  /* 0x0002a80010067984 */ /* 0x000ea80000000800 */
[----:B------:R-:W3:Y:S01]  /*0570*/  LDS R21, [R16+0x2ec] ;  /* 0x0002ec0010157984 */ /* 0x000ee20000000800 */
[----:B0-----:R-:W-:-:S03]  /*0580*/  FFMA R4, R8, R4, R7 ;  /* 0x0000000408047223 */ /* 0x001fc60000000007 */
[----:B------:R-:W-:Y:S01]  /*0590*/  LDS R8, [R16+0x330] ;  /* 0x0003300010087984 */ /* 0x000fe20000000800 */
[----:B-1----:R-:W-:-:S04]  /*05a0*/  FFMA R5, R5, R9, R4 ;  /* 0x0000000905057223 */ /* 0x002fc80000000004 */
[----:B--2---:R-:W-:Y:S02]  /*05b0*/  FFMA R10, R6, R10, R5 ;  /* 0x0000000a060a7223 */ /* 0x004fe40000000005 */
[----:B------:R-:W0:Y:S02]  /*05c0*/  LDS.128 R4, [R2+0x30] ;  /* 0x0000300002047984 */ /* 0x000e240000000c00 */
[----:B---3--:R-:W-:Y:S02]  /*05d0*/  FFMA R11, R21, R11, R10 ;  /* 0x0000000b150b7223 */ /* 0x008fe4000000000a */
[----:B------:R-:W1:Y:S01]  /*05e0*/  LDS R21, [R16+0x3b8] ;  /* 0x0003b80010157984 */ /* 0x000e620000000800 */
[----:B------:R-:W-:Y:S06]  /*05f0*/  BAR.SYNC.DEFER_BLOCKING 0x0 ;  /* 0x0000000000007b1d */ /* 0x000fec0000010000 */
[----:B-----5:R-:W-:Y:S04]  /*0600*/  STS [R19], R20 ;  /* 0x0000001413007388 */ /* 0x020fe80000000800 */
[----:B----4-:R-:W-:Y:S01]  /*0610*/  STS [R17], R22 ;  /* 0x0000001611007388 */ /* 0x010fe20000000800 */
[----:B------:R-:W-:Y:S01]  /*0620*/  BAR.SYNC.DEFER_BLOCKING 0x0 ;  /* 0x0000000000007b1d */ /* 0x000fe20000010000 */
[----:B0-----:R-:W-:-:S05]  /*0630*/  FFMA R27, R4, R8, R11 ;  /* 0x00000008041b7223 */ /* 0x001fca000000000b */
[----:B------:R-:W-:Y:S04]  /*0640*/  LDS R23, [R16] ;  /* 0x0000000010177984 */ /* 0x000fe80000000800 */
[----:B------:R-:W0:Y:S01]  /*0650*/  LDS.128 R8, [R2] ;  /* 0x0000000002087984 */ /* 0x000e220000000c00 */
[----:B------:R-:W-:-:S03]  /*0660*/  FFMA R4, R26, R5, R27 ;  /* 0x000000051a047223 */ /* 0x000fc6000000001b */
[----:B------:R-:W2:Y:S01]  /*0670*/  LDS R26, [R16+0x44] ;  /* 0x00004400101a7984 */ /* 0x000ea20000000800 */
[----:B-1----:R-:W-:-:S03]  /*0680*/  FFMA R5, R21, R6, R4 ;  /* 0x0000000615057223 */ /* 0x002fc60000000004 */
[----:B------:R-:W1:Y:S01]  /*0690*/  LDS R21, [R16+0x88] ;  /* 0x0000880010157984 */ /* 0x000e620000000800 */
[----:B------:R-:W-:-:S03]  /*06a0*/  FFMA R5, R28, R7, R5 ;  /* 0x000000071c057223 */ /* 0x000fc60000000005 */
[----:B------:R-:W3:Y:S04]  /*06b0*/  LDS R28, [R16+0xcc] ;  /* 0x0000cc00101c7984 */ /* 0x000ee80000000800 */
[----:B------:R-:W-:Y:S04]  /*06c0*/  LDS R20, [R16+0x154] ;  /* 0x0001540010147984 */ /* 0x000fe80000000800 */
[----:B------:R-:W-:Y:S01]  /*06d0*/  LDS R22, [R16+0x264] ;  /* 0x0002640010167984 */ /* 0x000fe20000000800 */
[----:B0-----:R-:W-:-:S03]  /*06e0*/  FFMA R27, R8, R23, R5 ;  /* 0x00000017081b7223 */ /* 0x001fc60000000005 */
[----:B------:R-:W-:Y:S04]  /*06f0*/  LDS R23, [R16+0x110] ;  /* 0x0001100010177984 */ /* 0x000fe80000000800 */
[----:B------:R-:W0:Y:S01]  /*0700*/  LDS.128 R4, [R2+0x10] ;  /* 0x0000100002047984 */ /* 0x000e220000000c00 */
[----:B--2---:R-:W-:-:S04]  /*0710*/  FFMA R26, R26, R9, R27 ;  /* 0x000000091a1a7223 */ /* 0x004fc8000000001b */
[----:B-1----:R-:W-:Y:S02]  /*0720*/  FFMA R9, R21, R10, R26 ;  /* 0x0000000a15097223 */ /* 0x002fe4000000001a */
[----:B------:R-:W1:Y:S02]  /*0730*/  LDS R21, [R16+0x198] ;  /* 0x0001980010157984 */ /* 0x000e640000000800 */
[----:B---3--:R-:W-:Y:S02]  /*0740*/  FFMA R9, R28, R11, R9 ;  /* 0x0000000b1c097223 */ /* 0x008fe40000000009 */
[----:B------:R-:W2:Y:S02]  /*0750*/  LDS R26, [R16+0x1dc] ;  /* 0x0001dc00101a7984 */ /* 0x000ea40000000800 */
[----:B0-----:R-:W-:Y:S02]  /*0760*/  FFMA R27, R4, R23, R9 ;  /* 0x00000017041b7223 */ /* 0x001fe40000000009 */
[----:B------:R-:W-:Y:S04]  /*0770*/  LDS R23, [R16+0x220] ;  /* 0x0002200010177984 */ /* 0x000fe80000000800 */
[----:B------:R-:W0:Y:S01]  /*0780*/  LDS.128 R8, [R2+0x20] ;  /* 0x0000200002087984 */ /* 0x000e220000000c00 */
[----:B------:R-:W-:-:S04]  /*0790*/  FFMA R20, R20, R5, R27 ;  /* 0x0000000514147223 */ /* 0x000fc8000000001b */
[----:B-1----:R-:W-:Y:S02]  /*07a0*/  FFMA R5, R21, R6, R20 ;  /* 0x0000000615057223 */ /* 0x002fe40000000014 */
[----:B------:R-:W1:Y:S02]  /*07b0*/  LDS R21, [R16+0x2a8] ;  /* 0x0002a80010157984 */ /* 0x000e640000000800 */
[----:B--2---:R-:W-:Y:S02]  /*07c0*/  FFMA R5, R26, R7, R5 ;  /* 0x000000071a057223 */ /* 0x004fe40000000005 */
[----:B------:R-:W2:Y:S02]  /*07d0*/  LDS R20, [R16+0x2ec] ;  /* 0x0002ec0010147984 */ /* 0x000ea40000000800 */
[----:B0-----:R-:W-:Y:S02]  /*07e0*/  FFMA R27, R8, R23, R5 ;  /* 0x00000017081b7223 */ /* 0x001fe40000000005 */
[----:B------:R-:W-:Y:S04]  /*07f0*/  LDS R23, [R16+0x330] ;  /* 0x0003300010177984 */ /* 0x000fe80000000800 */
[----:B------:R-:W0:Y:S01]  /*0800*/  LDS.128 R4, [R2+0x30] ;  /* 0x0000300002047984 */ /* 0x000e220000000c00 */
[----:B------:R-:W-:-:S03]  /*0810*/  FFMA R22, R22, R9, R27 ;  /* 0x0000000916167223 */ /* 0x000fc6000000001b */
[----:B------:R-:W3:Y:S04]  /*0820*/  LDS R27, [R16+0x374] ;  /* 0x00037400101b7984 */ /* 0x000ee80000000800 */
[----:B------:R-:W4:Y:S04]  /*0830*/  LDS R9, [R16+0x3b8] ;  /* 0x0003b80010097984 */ /* 0x000f280000000800 */
[----:B------:R-:W5:Y:S01]  /*0840*/  LDS R8, [R16+0x3fc] ;  /* 0x0003fc0010087984 */ /* 0x000f620000000800 */
[----:B-1----:R-:W-:Y:S01]  /*0850*/  FFMA R21, R21, R10, R22 ;  /* 0x0000000a15157223 */ /* 0x002fe20000000016 */
[----:B------:R-:W-:-:S03]  /*0860*/  UIADD3 UR4, UPT, UPT, UR4, 0x2, URZ ;  /* 0x0000000204047890 */ /* 0x000fc6000fffe0ff */
[----:B--2---:R-:W-:Y:S01]  /*0870*/  FFMA R11, R20, R11, R21 ;  /* 0x0000000b140b7223 */ /* 0x004fe20000000015 */
[----:B------:R-:W-:Y:S01]  /*0880*/  UISETP.NE.AND UP0, UPT, UR4, URZ, UPT ;  /* 0x000000ff0400728c */ /* 0x000fe2000bf05270 */
[----:B------:R-:W-:Y:S02]  /*0890*/  IADD3 R14, PT, PT, R14, 0x20, RZ ;  /* 0x000000200e0e7810 */ /* 0x000fe40007ffe0ff */
[----:B------:R-:W-:Y:S02]  /*08a0*/  IADD3 R12, PT, PT, R12, 0x20, RZ ;  /* 0x000000200c0c7810 */ /* 0x000fe40007ffe0ff */
[----:B------:R-:W-:Y:S01]  /*08b0*/  IADD3 R15, PT, PT, R15, 0x20, RZ ;  /* 0x000000200f0f7810 */ /* 0x000fe20007ffe0ff */
[----:B0-----:R-:W-:-:S04]  /*08c0*/  FFMA R4, R4, R23, R11 ;  /* 0x0000001704047223 */ /* 0x001fc8000000000b */
[----:B---3--:R-:W-:-:S04]  /*08d0*/  FFMA R4, R27, R5, R4 ;  /* 0x000000051b047223 */ /* 0x008fc80000000004 */
[----:B----4-:R-:W-:-:S04]  /*08e0*/  FFMA R9, R9, R6, R4 ;  /* 0x0000000609097223 */ /* 0x010fc80000000004 */
[----:B-----5:R-:W-:Y:S01]  /*08f0*/  FFMA R21, R8, R7, R9 ;  /* 0x0000000708157223 */ /* 0x020fe20000000009 */
[----:B------:R-:W-:Y:S06]  /*0900*/  BAR.SYNC.DEFER_BLOCKING 0x0 ;  /* 0x0000000000007b1d */ /* 0x000fec0000010000 */
[----:B------:R-:W-:Y:S05]  /*0910*/  BRA.U UP0, `(.L_x_2) ;  /* 0xfffffff900507547 */ /* 0x000fea000b83ffff */
[----:B------:R-:W-:-:S12]  /*0920*/  ULOP3.LUT UR4, UR6, 0x7fffffe0, URZ, 0xc0, !UPT ;  /* 0x7fffffe006047892 */ /* 0x000fd8000f8ec0ff */
.L_x_1:
[----:B------:R-:W-:-:S09]  /*0930*/  ULOP3.LUT UP0, URZ, UR6, 0x10, URZ, 0xc0, !UPT ;  /* 0x0000001006ff7892 */ /* 0x000fd2000f80c0ff */
[----:B------:R-:W-:Y:S05]  /*0940*/  BRA.U !UP0, `(.L_x_0) ;  /* 0x0000000108e07547 */ /* 0x000fea000b800000 */
[----:B------:R-:W0:Y:S01]  /*0950*/  LDCU UR6, c[0x0][0x398] ;  /* 0x00007300ff0677ac */ /* 0x000e220008000800 */
[----:B------:R-:W-:Y:S01]  /*0960*/  IADD3 R13, PT, PT, R13, UR4, RZ ;  /* 0x000000040d0d7c10 */ /* 0x000fe2000fffe0ff */
[----:B------:R-:W-:Y:S01]  /*0970*/  HFMA2 R14, -RZ, RZ, 0, 0 ;  /* 0x00000000ff0e7431 */ /* 0x000fe200000001ff */
[----:B------:R-:W-:Y:S01]  /*0980*/  MOV R20, RZ ;  /* 0x000000ff00147202 */ /* 0x000fe20000000f00 */
[----:B------:R-:W1:Y:S01]  /*0990*/  LDCU UR7, c[0x0][0x3a0] ;  /* 0x00007400ff0777ac */ /* 0x000e620008000800 */
[----:B------:R-:W-:-:S04]  /*09a0*/  ISETP.GE.AND P0, PT, R13, UR5, PT ;  /* 0x000000050d007c0c */ /* 0x000fc8000bf06270 */
[----:B0-----:R-:W-:Y:S02]  /*09b0*/  ISETP.GE.OR P1, PT, R0, UR6, P0 ;  /* 0x0000000600007c0c */ /* 0x001fe40008726670 */
[----:B-1----:R-:W-:-:S11]  /*09c0*/  ISETP.GE.OR P0, PT, R18, UR7, P0 ;  /* 0x0000000712007c0c */ /* 0x002fd60008706670 */
[----:B------:R-:W0:Y:S01]  /*09d0*/  @!P1 LDC.64 R8, c[0x0][0x380] ;  /* 0x0000e000ff089b82 */ /* 0x000e220000000a00 */
[--C-:B------:R-:W-:Y:S02]  /*09e0*/  @!P1 IMAD R7, R0, UR5, R13.reuse ;  /* 0x0000000500079c24 */ /* 0x100fe4000f8e020d */
[----:B------:R-:W-:-:S05]  /*09f0*/  @!P0 IMAD R13, R18, UR5, R13 ;  /* 0x00000005120d8c24 */ /* 0x000fca000f8e020d */
[----:B------:R-:W1:Y:S01]  /*0a00*/  @!P0 LDC.64 R4, c[0x0][0x388] ;  /* 0x0000e200ff048b82 */ /* 0x000e620000000a00 */
[----:B0-----:R-:W-:-:S05]  /*0a10*/  @!P1 IMAD.WIDE.U32 R8, R7, 0x4, R8 ;  /* 0x0000000407089825 */ /* 0x001fca00078e0008 */
[----:B------:R-:W2:Y:S01]  /*0a20*/  @!P1 LDG.E.CONSTANT R14, desc[UR8][R8.64] ;  /* 0x00000008080e9981 */ /* 0x000ea2000c1e9900 */
[----:B-1----:R-:W-:-:S05]  /*0a30*/  @!P0 IMAD.WIDE R12, R13, 0x4, R4 ;  /* 0x000000040d0c8825 */ /* 0x002fca00078e0204 */
[----:B------:R-:W3:Y:S04]  /*0a40*/  @!P0 LDG.E.CONSTANT R20, desc[UR8][R12.64] ;  /* 0x000000080c148981 */ /* 0x000ee8000c1e9900 */
[----:B--2---:R-:W-:Y:S04]  /*0a50*/  STS [R19], R14 ;  /* 0x0000000e13007388 */ /* 0x004fe80000000800 */
[----:B---3--:R-:W-:Y:S01]  /*0a60*/  STS [R17], R20 ;  /* 0x0000001411007388 */ /* 0x008fe20000000800 */
[----:B------:R-:W-:Y:S06]  /*0a70*/  BAR.SYNC.DEFER_BLOCKING 0x0 ;  /* 0x0000000000007b1d */ /* 0x000fec0000010000 */
[----:B------:R-:W-:Y:S04]  /*0a80*/  LDS R15, [R16] ;  /* 0x00000000100f7984 */ /* 0x000fe80000000800 */
[----:B------:R-:W0:Y:S04]  /*0a90*/  LDS.128 R4, [R2] ;  /* 0x0000000002047984 */ /* 0x000e280000000c00 */
[----:B------:R-:W1:Y:S04]  /*0aa0*/  LDS R27, [R16+0x44] ;  /* 0x00004400101b7984 */ /* 0x000e680000000800 */
[----:B------:R-:W2:Y:S04]  /*0ab0*/  LDS R25, [R16+0x88] ;  /* 0x0000880010197984 */ /* 0x000ea80000000800 */
[----:B------:R-:W3:Y:S04]  /*0ac0*/  LDS R26, [R16+0xcc] ;  /* 0x0000cc00101a7984 */ /* 0x000ee80000000800 */
[----:B------:R-:W-:Y:S04]  /*0ad0*/  LDS R23, [R16+0x110] ;  /* 0x0001100010177984 */ /* 0x000fe80000000800 */
[----:B------:R-:W4:Y:S04]  /*0ae0*/  LDS.128 R8, [R2+0x10] ;  /* 0x0000100002087984 */ /* 0x000f280000000c00 */
[----:B------:R-:W5:Y:S04]  /*0af0*/  LDS R18, [R16+0x154] ;  /* 0x0001540010127984 */ /* 0x000f680000000800 */
[----:B------:R-:W5:Y:S04]  /*0b00*/  LDS R19, [R16+0x198] ;  /* 0x0001980010137984 */ /* 0x000f680000000800 */
[----:B------:R-:W5:Y:S04]  /*0b10*/  LDS R20, [R16+0x1dc] ;  /* 0x0001dc0010147984 */ /* 0x000f680000000800 */
[----:B------:R-:W-:Y:S01]  /*0b20*/  LDS R17, [R16+0x220] ;  /* 0x0002200010117984 */ /* 0x000fe20000000800 */
[----:B0-----:R-:W-:-:S03]  /*0b30*/  FFMA R4, R4, R15, R21 ;  /* 0x0000000f04047223 */ /* 0x001fc60000000015 */
[----:B------:R-:W-:Y:S04]  /*0b40*/  LDS R22, [R16+0x264] ;  /* 0x0002640010167984 */ /* 0x000fe80000000800 */
[----:B------:R-:W0:Y:S01]  /*0b50*/  LDS.128 R12, [R2+0x20] ;  /* 0x00002000020c7984 */ /* 0x000e220000000c00 */
[----:B-1----:R-:W-:-:S03]  /*0b60*/  FFMA R4, R27, R5, R4 ;  /* 0x000000051b047223 */ /* 0x002fc60000000004 */
[----:B------:R-:W1:Y:S01]  /*0b70*/  LDS R21, [R16+0x2a8] ;  /* 0x0002a80010157984 */ /* 0x000e620000000800 */
[----:B--2---:R-:W-:-:S03]  /*0b80*/  FFMA R25, R25, R6, R4 ;  /* 0x0000000619197223 */ /* 0x004fc60000000004 */
[----:B------:R-:W2:Y:S01]  /*0b90*/  LDS R24, [R16+0x2ec] ;  /* 0x0002ec0010187984 */ /* 0x000ea20000000800 */
[----:B---3--:R-:W-:-:S03]  /*0ba0*/  FFMA R27, R26, R7, R25 ;  /* 0x000000071a1b7223 */ /* 0x008fc60000000019 */
[----:B------:R-:W-:Y:S04]  /*0bb0*/  LDS R25, [R16+0x330] ;  /* 0x0003300010197984 */ /* 0x000fe80000000800 */
[----:B------:R-:W3:Y:S01]  /*0bc0*/  LDS.128 R4, [R2+0x30] ;  /* 0x0000300002047984 */ /* 0x000ee20000000c00 */
[----:B----4-:R-:W-:-:S03]  /*0bd0*/  FFMA R27, R8, R23, R27 ;  /* 0x00000017081b7223 */ /* 0x010fc6000000001b */
[----:B------:R-:W4:Y:S04]  /*0be0*/  LDS R26, [R16+0x374] ;  /* 0x00037400101a7984 */ /* 0x000f280000000800 */
[----:B------:R-:W4:Y:S01]  /*0bf0*/  LDS R23, [R16+0x3b8] ;  /* 0x0003b80010177984 */ /* 0x000f220000000800 */
[----:B-----5:R-:W-:-:S03]  /*0c00*/  FFMA R18, R18, R9, R27 ;  /* 0x0000000912127223 */ /* 0x020fc6000000001b */
[----:B------:R-:W5:Y:S01]  /*0c10*/  LDS R8, [R16+0x3fc] ;  /* 0x0003fc0010087984 */ /* 0x000f620000000800 */
[----:B------:R-:W-:-:S04]  /*0c20*/  FFMA R19, R19, R10, R18 ;  /* 0x0000000a13137223 */ /* 0x000fc80000000012 */
[----:B------:R-:W-:-:S04]  /*0c30*/  FFMA R11, R20, R11, R19 ;  /* 0x0000000b140b7223 */ /* 0x000fc80000000013 */
[----:B0-----:R-:W-:-:S04]  /*0c40*/  FFMA R11, R12, R17, R11 ;  /* 0x000000110c0b7223 */ /* 0x001fc8000000000b */
[----:B------:R-:W-:-:S04]  /*0c50*/  FFMA R22, R22, R13, R11 ;  /* 0x0000000d16167223 */ /* 0x000fc8000000000b */
[----:B-1----:R-:W-:-:S04]  /*0c60*/  FFMA R21, R21, R14, R22 ;  /* 0x0000000e15157223 */ /* 0x002fc80000000016 */
[----:B--2---:R-:W-:-:S04]  /*0c70*/  FFMA R15, R24, R15, R21 ;  /* 0x0000000f180f7223 */ /* 0x004fc80000000015 */
[----:B---3--:R-:W-:-:S04]  /*0c80*/  FFMA R15, R4, R25, R15 ;  /* 0x00000019040f7223 */ /* 0x008fc8000000000f */
[----:B----4-:R-:W-:-:S04]  /*0c90*/  FFMA R26, R26, R5, R15 ;  /* 0x000000051a1a7223 */ /* 0x010fc8000000000f */
[----:B------:R-:W-:-:S04]  /*0ca0*/  FFMA R23, R23, R6, R26 ;  /* 0x0000000617177223 */ /* 0x000fc8000000001a */
[----:B-----5:R-:W-:Y:S01]  /*0cb0*/  FFMA R21, R8, R7, R23 ;  /* 0x0000000708157223 */ /* 0x020fe20000000017 */
[----:B------:R-:W-:Y:S06]  /*0cc0*/  BAR.SYNC.DEFER_BLOCKING 0x0 ;  /* 0x0000000000007b1d */ /* 0x000fec0000010000 */
.L_x_0:
[----:B------:R-:W0:Y:S01]  /*0cd0*/  LDCU UR4, c[0x0][0x3a0] ;  /* 0x00007400ff0477ac */ /* 0x000e220008000800 */
[----:B------:R-:W1:Y:S01]  /*0ce0*/  LDCU UR5, c[0x0][0x398] ;  /* 0x00007300ff0577ac */ /* 0x000e620008000800 */
[----:B0-----:R-:W-:-:S04]  /*0cf0*/  ISETP.GE.AND P0, PT, R3, UR4, PT ;  /* 0x0000000403007c0c */ /* 0x001fc8000bf06270 */
[----:B-1----:R-:W-:-:S13]  /*0d00*/  ISETP.GE.OR P0, PT, R0, UR5, P0 ;  /* 0x0000000500007c0c */ /* 0x002fda0008706670 */
[----:B------:R-:W-:Y:S05]  /*0d10*/  @P0 EXIT ;  /* 0x000000000000094d */ /* 0x000fea0003800000 */
[----:B------:R-:W0:Y:S01]  /*0d20*/  LDC.64 R4, c[0x0][0x390] ;  /* 0x0000e400ff047b82 */ /* 0x000e220000000a00 */
[----:B------:R-:W-:-:S04]  /*0d30*/  IMAD R3, R0, UR4, R3 ;  /* 0x0000000400037c24 */ /* 0x000fc8000f8e0203 */
[----:B0-----:R-:W-:-:S05]  /*0d40*/  IMAD.WIDE R2, R3, 0x4, R4 ;  /* 0x0000000403027825 */ /* 0x001fca00078e0204 */
[----:B------:R-:W-:Y:S01]  /*0d50*/  STG.E desc[UR8][R2.64], R21 ;  /* 0x0000001502007986 */ /* 0x000fe2000c101908 */
[----:B------:R-:W-:Y:S05]  /*0d60*/  EXIT ;  /* 0x000000000000794d */ /* 0x000fea0003800000 */
.L_x_3:
[----:B------:R-:W-:-:S00]  /*0d70*/  BRA `(.L_x_3) ;  /* 0xfffffffc00fc7947 */ /* 0x000fc0000383ffff */
[----:B------:R-:W-:-:S00]  /*0d80*/  NOP ;  /* 0x0000000000007918 */ /* 0x000fc00000000000 */
[----:B------:R-:W-:-:S00]  /*0d90*/  NOP ;  /* 0x0000000000007918 */ /* 0x000fc00000000000 */
[----:B------:R-:W-:-:S00]  /*0da0*/  NOP ;  /* 0x0000000000007918 */ /* 0x000fc00000000000 */
[----:B------:R-:W-:-:S00]  /*0db0*/  NOP ;  /* 0x0000000000007918 */ /* 0x000fc00000000000 */
[----:B------:R-:W-:-:S00]  /*0dc0*/  NOP ;  /* 0x0000000000007918 */ /* 0x000fc00000000000 */
[----:B------:R-:W-:-:S00]  /*0dd0*/  NOP ;  /* 0x0000000000007918 */ /* 0x000fc00000000000 */
[----:B------:R-:W-:-:S00]  /*0de0*/  NOP ;  /* 0x0000000000007918 */ /* 0x000fc00000000000 */
[----:B------:R-:W-:-:S00]  /*0df0*/  NOP ;  /* 0x0000000000007918 */ /* 0x000fc00000000000 */
.L_x_4:


//--------------------- .nv.shared._Z19gemm_corner_turningPKfS0_Pfiii --------------------------
	.section	.nv.shared._Z19gemm_corner_turningPKfS0_Pfiii,"aw",@nobits
	.sectionflags	@""
	.align	4
.nv.shared._Z19gemm_corner_turningPKfS0_Pfiii:
	.zero		3136


//--------------------- .nv.shared.reserved.0     --------------------------
	.section	.nv.shared.reserved.0,"aw",@nobits
	.weak		__nv_reservedSMEM_offset_0_alias
	.size		__nv_reservedSMEM_offset_0_alias, 0, 64
	.other		__nv_reservedSMEM_offset_0_alias,@"STO_CUDA_RESERVED_SHARED STV_DEFAULT"
__nv_reservedSMEM_offset_0_alias:
	.zero		0
	.zero		64


//--------------------- .nv.constant0._Z19gemm_corner_turningPKfS0_Pfiii --------------------------
	.section	.nv.constant0._Z19gemm_corner_turningPKfS0_Pfiii,"a",@progbits
	.sectionflags	@""
	.align	4
.nv.constant0._Z19gemm_corner_turningPKfS0_Pfiii:
	.zero		932


//--------------------- SYMBOLS --------------------------

	.type		.nv.reservedSmem.offset0,@object
	.size		.nv.reservedSmem.offset0,0x4
	.type		.nv.reservedSmem.cap,@object
	.size		.nv.reservedSmem.cap,0x4
